//
// Generated by NVIDIA NVVM Compiler
//
// Compiler Build ID: CL-36424714
// Cuda compilation tools, release 13.0, V13.0.88
// Based on NVVM 20.0.0
//

.version 9.0
.target sm_100
.address_size 64

	// .globl	_Z12const_kernelifPfi

.visible .entry _Z12const_kernelifPfi(
	.param .u32 _Z12const_kernelifPfi_param_0,
	.param .f32 _Z12const_kernelifPfi_param_1,
	.param .u64 .ptr .align 1 _Z12const_kernelifPfi_param_2,
	.param .u32 _Z12const_kernelifPfi_param_3
)
{
	.reg .pred 	%p<2>;
	.reg .b32 	%r<11>;
	.reg .b32 	%f<2>;
	.reg .b64 	%rd<5>;

	ld.param.u32 	%r3, [_Z12const_kernelifPfi_param_0];
	ld.param.f32 	%f1, [_Z12const_kernelifPfi_param_1];
	ld.param.u64 	%rd1, [_Z12const_kernelifPfi_param_2];
	ld.param.u32 	%r2, [_Z12const_kernelifPfi_param_3];
	mov.u32 	%r4, %ctaid.x;
	mov.u32 	%r5, %ctaid.y;
	mov.u32 	%r6, %nctaid.x;
	mad.lo.s32 	%r7, %r5, %r6, %r4;
	mov.u32 	%r8, %ntid.x;
	mov.u32 	%r9, %tid.x;
	mad.lo.s32 	%r1, %r7, %r8, %r9;
	setp.ge.s32 	%p1, %r1, %r3;
	@%p1 bra 	$L__BB0_2;
	cvta.to.global.u64 	%rd2, %rd1;
	mul.lo.s32 	%r10, %r2, %r1;
	mul.wide.s32 	%rd3, %r10, 4;
	add.s64 	%rd4, %rd2, %rd3;
	st.global.f32 	[%rd4], %f1;
$L__BB0_2:
	ret;

}


// ===== COMPILED SASS (sm_100) =====

	.target	sm_100

	.elftype	@"ET_EXEC"


//--------------------- .note.nv.tkinfo           --------------------------
	.section	.note.nv.tkinfo,"",@"SHT_NOTE"
	.sectionflags	@"SHF_NOTE_NV_TKINFO"
	.tkinfo
        /*0018*/ 	.word	0x00000002
        /*0030*/ 	.string	""
        /*0030*/ 	.string	"ptxas"
        /*0030*/ 	.string	"Cuda compilation tools, release 13.0, V13.0.88"
        /*0030*/ 	.string	"Build cuda_13.0.r13.0/compiler.36424714_0"
        /*0030*/ 	.string	"-arch sm_100 -m 64 "



//--------------------- .note.nv.cuinfo           --------------------------
	.section	.note.nv.cuinfo,"",@"SHT_NOTE"
	.sectionflags	@"SHF_NOTE_NV_CUINFO"
        /*0018*/ 	.short	0x0002
        /*001a*/ 	.short	0x0064
        /*001c*/ 	.short	0x0082
	.zero		2


//--------------------- .nv.info                  --------------------------
	.section	.nv.info,"",@"SHT_CUDA_INFO"
	.align	4


	//----- nvinfo : EIATTR_REGCOUNT
	.align		4
        /*0000*/ 	.byte	0x04, 0x2f
        /*0002*/ 	.short	(.L_1 - .L_0)
	.align		4
.L_0:
        /*0004*/ 	.word	index@(_Z12const_kernelifPfi)
        /*0008*/ 	.word	0x0000000a


	//----- nvinfo : EIATTR_FRAME_SIZE
	.align		4
.L_1:
        /*000c*/ 	.byte	0x04, 0x11
        /*000e*/ 	.short	(.L_3 - .L_2)
	.align		4
.L_2:
        /*0010*/ 	.word	index@(_Z12const_kernelifPfi)
        /*0014*/ 	.word	0x00000000


	//----- nvinfo : EIATTR_MIN_STACK_SIZE
	.align		4
.L_3:
        /*0018*/ 	.byte	0x04, 0x12
        /*001a*/ 	.short	(.L_5 - .L_4)
	.align		4
.L_4:
        /*001c*/ 	.word	index@(_Z12const_kernelifPfi)
        /*0020*/ 	.word	0x00000000
.L_5:


//--------------------- .nv.compat                --------------------------
	.section	.nv.compat,"",@"SHT_CUDA_COMPAT_INFO"
	.align	4
        /*0000*/ 	.byte	0x02, 0x09, 0x00, 0x00, 0x02, 0x02, 0x01, 0x00, 0x02, 0x05, 0x05, 0x00, 0x03, 0x07, 0x01, 0x01
        /*0010*/ 	.byte	0x02, 0x03, 0x00, 0x00, 0x02, 0x06, 0x01, 0x00, 0x04, 0x0b, 0x08, 0x00, 0x09, 0x00, 0x00, 0x00
        /*0020*/ 	.byte	0x00, 0x00, 0x00, 0x00


//--------------------- .nv.info._Z12const_kernelifPfi --------------------------
	.section	.nv.info._Z12const_kernelifPfi,"",@"SHT_CUDA_INFO"
	.sectionflags	@""
	.align	4


	//----- nvinfo : EIATTR_CUDA_API_VERSION
	.align		4
        /*0000*/ 	.byte	0x04, 0x37
        /*0002*/ 	.short	(.L_7 - .L_6)
.L_6:
        /*0004*/ 	.word	0x00000082


	//----- nvinfo : EIATTR_KPARAM_INFO
	.align		4
.L_7:
        /*0008*/ 	.byte	0x04, 0x17
        /*000a*/ 	.short	(.L_9 - .L_8)
.L_8:
        /*000c*/ 	.word	0x00000000
        /*0010*/ 	.short	0x0003
        /*0012*/ 	.short	0x0010
        /*0014*/ 	.byte	0x00, 0xf0, 0x11, 0x00


	//----- nvinfo : EIATTR_KPARAM_INFO
	.align		4
.L_9:
        /*0018*/ 	.byte	0x04, 0x17
        /*001a*/ 	.short	(.L_11 - .L_10)
.L_10:
        /*001c*/ 	.word	0x00000000
        /*0020*/ 	.short	0x0002
        /*0022*/ 	.short	0x0008
        /*0024*/ 	.byte	0x00, 0xf5, 0x21, 0x00


	//----- nvinfo : EIATTR_KPARAM_INFO
	.align		4
.L_11:
        /*0028*/ 	.byte	0x04, 0x17
        /*002a*/ 	.short	(.L_13 - .L_12)
.L_12:
        /*002c*/ 	.word	0x00000000
        /*0030*/ 	.short	0x0001
        /*0032*/ 	.short	0x0004
        /*0034*/ 	.byte	0x00, 0xf0, 0x11, 0x00


	//----- nvinfo : EIATTR_KPARAM_INFO
	.align		4
.L_13:
        /*0038*/ 	.byte	0x04, 0x17
        /*003a*/ 	.short	(.L_15 - .L_14)
.L_14:
        /*003c*/ 	.word	0x00000000
        /*0040*/ 	.short	0x0000
        /*0042*/ 	.short	0x0000
        /*0044*/ 	.byte	0x00, 0xf0, 0x11, 0x00


	//----- nvinfo : EIATTR_SPARSE_MMA_MASK
	.align		4
.L_15:
        /*0048*/ 	.byte	0x03, 0x50
        /*004a*/ 	.short	0x0000


	//----- nvinfo : EIATTR_MAXREG_COUNT
	.align		4
        /*004c*/ 	.byte	0x03, 0x1b
        /*004e*/ 	.short	0x00ff


	//----- nvinfo : EIATTR_MERCURY_ISA_VERSION
	.align		4
        /*0050*/ 	.byte	0x03, 0x5f
        /*0052*/ 	.short	0x0101


	//----- nvinfo : EIATTR_VRC_CTA_INIT_COUNT
	.align		4
        /*0054*/ 	.byte	0x02, 0x4a
	.zero		1
	.zero		1


	//----- nvinfo : EIATTR_EXIT_INSTR_OFFSETS
	.align		4
        /*0058*/ 	.byte	0x04, 0x1c
        /*005a*/ 	.short	(.L_17 - .L_16)


	//   ....[0]....
.L_16:
        /*005c*/ 	.word	0x000000a0


	//   ....[1]....
        /*0060*/ 	.word	0x00000120


	//----- nvinfo : EIATTR_CBANK_PARAM_SIZE
	.align		4
.L_17:
        /*0064*/ 	.byte	0x03, 0x19
        /*0066*/ 	.short	0x0014


	//----- nvinfo : EIATTR_PARAM_CBANK
	.align		4
        /*0068*/ 	.byte	0x04, 0x0a
        /*006a*/ 	.short	(.L_19 - .L_18)
	.align		4
.L_18:
        /*006c*/ 	.word	index@(.nv.constant0._Z12const_kernelifPfi)
        /*0070*/ 	.short	0x0380
        /*0072*/ 	.short	0x0014


	//----- nvinfo : EIATTR_SW_WAR
	.align		4
.L_19:
        /*0074*/ 	.byte	0x04, 0x36
        /*0076*/ 	.short	(.L_21 - .L_20)
.L_20:
        /*0078*/ 	.word	0x00000008
.L_21:


//--------------------- .nv.callgraph             --------------------------
	.section	.nv.callgraph,"",@"SHT_CUDA_CALLGRAPH"
	.align	4
	.sectionentsize	8
	.align		4
        /*0000*/ 	.word	0x00000000
	.align		4
        /*0004*/ 	.word	0xffffffff
	.align		4
        /*0008*/ 	.word	0x00000000
	.align		4
        /*000c*/ 	.word	0xfffffffe
	.align		4
        /*0010*/ 	.word	0x00000000
	.align		4
        /*0014*/ 	.word	0xfffffffd
	.align		4
        /*0018*/ 	.word	0x00000000
	.align		4
        /*001c*/ 	.word	0xfffffffc


//--------------------- .text._Z12const_kernelifPfi --------------------------
	.section	.text._Z12const_kernelifPfi,"ax",@progbits
	.align	128
        .global         _Z12const_kernelifPfi
        .type           _Z12const_kernelifPfi,@function
        .size           _Z12const_kernelifPfi,(.L_x_1 - _Z12const_kernelifPfi)
        .other          _Z12const_kernelifPfi,@"STO_CUDA_ENTRY STV_DEFAULT"
_Z12const_kernelifPfi:
.text._Z12const_kernelifPfi:
[----:B------:R-:W-:Y:S01]  /*0000*/  LDC R1, c[0x0][0x37c] ;  /* 0x0000df00ff017b82 */ /* 0x000fe20000000800 */
[----:B------:R-:W0:Y:S07]  /*0010*/  S2R R3, SR_TID.X ;  /* 0x0000000000037919 */ /* 0x000e2e0000002100 */
[----:B------:R-:W-:Y:S01]  /*0020*/  S2UR UR4, SR_CTAID.X ;  /* 0x00000000000479c3 */ /* 0x000fe20000002500 */
[----:B------:R-:W1:Y:S01]  /*0030*/  LDCU UR6, c[0x0][0x370] ;  /* 0x00006e00ff0677ac */ /* 0x000e620008000800 */
[----:B------:R-:W2:Y:S06]  /*0040*/  LDCU UR7, c[0x0][0x380] ;  /* 0x00007000ff0777ac */ /* 0x000eac0008000800 */
[----:B------:R-:W1:Y:S08]  /*0050*/  S2UR UR5, SR_CTAID.Y ;  /* 0x00000000000579c3 */ /* 0x000e700000002600 */
[----:B------:R-:W0:Y:S01]  /*0060*/  LDC R0, c[0x0][0x360] ;  /* 0x0000d800ff007b82 */ /* 0x000e220000000800 */
[----:B-1----:R-:W-:-:S06]  /*0070*/  UIMAD UR4, UR5, UR6, UR4 ;  /* 0x00000006050472a4 */ /* 0x002fcc000f8e0204 */
[----:B0-----:R-:W-:-:S05]  /*0080*/  IMAD R0, R0, UR4, R3 ;  /* 0x0000000400007c24 */ /* 0x001fca000f8e0203 */
[----:B--2---:R-:W-:-:S13]  /*0090*/  ISETP.GE.AND P0, PT, R0, UR7, PT ;  /* 0x0000000700007c0c */ /* 0x004fda000bf06270 */
[----:B------:R-:W-:Y:S05]  /*00a0*/  @P0 EXIT ;  /* 0x000000000000094d */ /* 0x000fea0003800000 */
[----:B------:R-:W0:Y:S01]  /*00b0*/  LDC.64 R2, c[0x0][0x388] ;  /* 0x0000e200ff027b82 */ /* 0x000e220000000a00 */
[----:B------:R-:W1:Y:S01]  /*00c0*/  LDCU UR6, c[0x0][0x390] ;  /* 0x00007200ff0677ac */ /* 0x000e620008000800 */
[----:B------:R-:W2:Y:S06]  /*00d0*/  LDCU.64 UR4, c[0x0][0x358] ;  /* 0x00006b00ff0477ac */ /* 0x000eac0008000a00 */
[----:B------:R-:W2:Y:S01]  /*00e0*/  LDC R7, c[0x0][0x384] ;  /* 0x0000e100ff077b82 */ /* 0x000ea20000000800 */
[----:B-1----:R-:W-:-:S04]  /*00f0*/  IMAD R5, R0, UR6, RZ ;  /* 0x0000000600057c24 */ /* 0x002fc8000f8e02ff */
[----:B0-----:R-:W-:-:S05]  /*0100*/  IMAD.WIDE R2, R5, 0x4, R2 ;  /* 0x0000000405027825 */ /* 0x001fca00078e0202 */
[----:B--2---:R-:W-:Y:S01]  /*0110*/  STG.E desc[UR4][R2.64], R7 ;  /* 0x0000000702007986 */ /* 0x004fe2000c101904 */
[----:B------:R-:W-:Y:S05]  /*0120*/  EXIT ;  /* 0x000000000000794d */ /* 0x000fea0003800000 */
.L_x_0:
[----:B------:R-:W-:-:S00]  /*0130*/  BRA `(.L_x_0) ;  /* 0xfffffffc00fc7947 */ /* 0x000fc0000383ffff */
[----:B------:R-:W-:-:S00]  /*0140*/  NOP ;  /* 0x0000000000007918 */ /* 0x000fc00000000000 */
        /* <DEDUP_REMOVED lines=11> */
.L_x_1:


//--------------------- .nv.shared.reserved.0     --------------------------
	.section	.nv.shared.reserved.0,"aw",@nobits
	.weak		__nv_reservedSMEM_offset_0_alias
	.size		__nv_reservedSMEM_offset_0_alias, 0, 64
	.other		__nv_reservedSMEM_offset_0_alias,@"STO_CUDA_RESERVED_SHARED STV_DEFAULT"
__nv_reservedSMEM_offset_0_alias:
	.zero		0
	.zero		64


//--------------------- .nv.constant0._Z12const_kernelifPfi --------------------------
	.section	.nv.constant0._Z12const_kernelifPfi,"a",@progbits
	.sectionflags	@""
	.align	4
.nv.constant0._Z12const_kernelifPfi:
	.zero		916


//--------------------- SYMBOLS --------------------------

	.type		.nv.reservedSmem.offset0,@object
	.size		.nv.reservedSmem.offset0,0x4
